//
// Generated by NVIDIA NVVM Compiler
//
// Compiler Build ID: CL-36424714
// Cuda compilation tools, release 13.0, V13.0.88
// Based on NVVM 20.0.0
//

.version 9.0
.target sm_100
.address_size 64

	// .globl	_Z6evolvePiiS_

.visible .entry _Z6evolvePiiS_(
	.param .u64 .ptr .align 1 _Z6evolvePiiS__param_0,
	.param .u32 _Z6evolvePiiS__param_1,
	.param .u64 .ptr .align 1 _Z6evolvePiiS__param_2
)
{
	.reg .pred 	%p<26>;
	.reg .b32 	%r<98>;
	.reg .b64 	%rd<48>;

	ld.param.u64 	%rd4, [_Z6evolvePiiS__param_0];
	ld.param.u32 	%r23, [_Z6evolvePiiS__param_1];
	ld.param.u64 	%rd3, [_Z6evolvePiiS__param_2];
	cvta.to.global.u64 	%rd1, %rd4;
	mov.u32 	%r24, %ctaid.x;
	mov.u32 	%r1, %ntid.x;
	mov.u32 	%r25, %tid.x;
	mad.lo.s32 	%r94, %r24, %r1, %r25;
	setp.ge.s32 	%p1, %r94, %r23;
	@%p1 bra 	$L__BB0_11;
	mov.u32 	%r26, %ctaid.y;
	mov.u32 	%r27, %ntid.y;
	mov.u32 	%r28, %tid.y;
	mad.lo.s32 	%r3, %r26, %r27, %r28;
	add.s32 	%r4, %r23, -1;
	mov.u32 	%r29, %nctaid.y;
	mul.lo.s32 	%r5, %r27, %r29;
	mov.u32 	%r30, %nctaid.x;
	mul.lo.s32 	%r6, %r1, %r30;
	cvta.to.global.u64 	%rd2, %rd3;
	mul.wide.s32 	%rd42, %r23, 4;
$L__BB0_2:
	setp.ge.s32 	%p2, %r3, %r23;
	@%p2 bra 	$L__BB0_10;
	mul.lo.s32 	%r8, %r94, %r23;
	setp.lt.s32 	%p3, %r94, 1;
	selp.b32 	%r31, %r23, %r94, %p3;
	add.s32 	%r32, %r31, -1;
	mul.lo.s32 	%r9, %r32, %r23;
	setp.lt.s32 	%p4, %r94, %r4;
	add.s32 	%r33, %r94, 1;
	selp.b32 	%r34, %r33, 0, %p4;
	mul.lo.s32 	%r10, %r34, %r23;
	sub.s32 	%r11, %r8, %r23;
	shl.b32 	%r35, %r23, 1;
	add.s32 	%r12, %r11, %r35;
	cvt.s64.s32 	%rd25, %r11;
	cvt.s64.s32 	%rd30, %r12;
	cvt.s64.s32 	%rd34, %r8;
	mov.u32 	%r95, %r3;
$L__BB0_4:
	setp.ne.s32 	%p5, %r94, %r4;
	setp.ne.s32 	%p6, %r94, 0;
	setp.ne.s32 	%p7, %r95, 0;
	and.pred  	%p8, %p6, %p7;
	setp.ne.s32 	%p9, %r95, %r4;
	and.pred  	%p10, %p5, %p9;
	and.pred  	%p11, %p8, %p10;
	not.pred 	%p12, %p11;
	@%p12 bra 	$L__BB0_6;
	cvt.s64.s32 	%rd26, %r95;
	add.s64 	%rd27, %rd26, %rd25;
	shl.b64 	%rd28, %rd27, 2;
	add.s64 	%rd29, %rd1, %rd28;
	ld.global.u32 	%r72, [%rd29+-4];
	add.s64 	%rd31, %rd26, %rd30;
	shl.b64 	%rd32, %rd31, 2;
	add.s64 	%rd33, %rd1, %rd32;
	ld.global.u32 	%r73, [%rd33+-4];
	add.s64 	%rd35, %rd26, %rd34;
	shl.b64 	%rd36, %rd35, 2;
	add.s64 	%rd37, %rd1, %rd36;
	ld.global.u32 	%r74, [%rd37+-4];
	add.s32 	%r75, %r72, %r73;
	add.s32 	%r76, %r75, %r74;
	add.s32 	%r77, %r95, %r11;
	mul.wide.s32 	%rd38, %r77, 4;
	add.s64 	%rd39, %rd1, %rd38;
	ld.global.u32 	%r78, [%rd39];
	add.s32 	%r79, %r95, %r12;
	mul.wide.s32 	%rd40, %r79, 4;
	add.s64 	%rd41, %rd1, %rd40;
	ld.global.u32 	%r80, [%rd41];
	add.s64 	%rd43, %rd39, %rd42;
	ld.global.u32 	%r81, [%rd43];
	add.s32 	%r82, %r78, %r76;
	add.s32 	%r83, %r82, %r80;
	add.s32 	%r84, %r83, %r81;
	ld.global.u32 	%r85, [%rd39+4];
	ld.global.u32 	%r86, [%rd41+4];
	ld.global.u32 	%r87, [%rd43+4];
	add.s32 	%r88, %r85, %r84;
	add.s32 	%r89, %r88, %r86;
	add.s32 	%r90, %r89, %r87;
	sub.s32 	%r96, %r90, %r81;
	bra.uni 	$L__BB0_7;
$L__BB0_6:
	add.s32 	%r36, %r95, -1;
	setp.lt.s32 	%p13, %r95, 1;
	setp.gt.s32 	%p14, %r95, %r23;
	selp.b32 	%r37, 0, %r36, %p14;
	selp.b32 	%r38, %r4, %r37, %p13;
	add.s32 	%r39, %r38, %r8;
	mul.wide.s32 	%rd5, %r39, 4;
	add.s64 	%rd6, %rd1, %rd5;
	ld.global.u32 	%r40, [%rd6];
	add.s32 	%r41, %r38, %r9;
	mul.wide.s32 	%rd7, %r41, 4;
	add.s64 	%rd8, %rd1, %rd7;
	ld.global.u32 	%r42, [%rd8];
	add.s32 	%r43, %r38, %r10;
	mul.wide.s32 	%rd9, %r43, 4;
	add.s64 	%rd10, %rd1, %rd9;
	ld.global.u32 	%r44, [%rd10];
	add.s32 	%r45, %r40, %r42;
	add.s32 	%r46, %r45, %r44;
	setp.lt.s32 	%p15, %r95, 0;
	setp.lt.s32 	%p16, %r95, %r23;
	selp.b32 	%r47, %r95, 0, %p16;
	selp.b32 	%r48, %r4, %r47, %p15;
	add.s32 	%r49, %r48, %r8;
	mul.wide.s32 	%rd11, %r49, 4;
	add.s64 	%rd12, %rd1, %rd11;
	ld.global.u32 	%r50, [%rd12];
	add.s32 	%r51, %r48, %r9;
	mul.wide.s32 	%rd13, %r51, 4;
	add.s64 	%rd14, %rd1, %rd13;
	ld.global.u32 	%r52, [%rd14];
	add.s32 	%r53, %r48, %r10;
	mul.wide.s32 	%rd15, %r53, 4;
	add.s64 	%rd16, %rd1, %rd15;
	ld.global.u32 	%r54, [%rd16];
	add.s32 	%r55, %r50, %r46;
	add.s32 	%r56, %r55, %r52;
	add.s32 	%r57, %r56, %r54;
	add.s32 	%r58, %r95, 1;
	setp.lt.s32 	%p17, %r95, -1;
	setp.lt.s32 	%p18, %r58, %r23;
	selp.b32 	%r59, %r58, 0, %p18;
	selp.b32 	%r60, %r4, %r59, %p17;
	add.s32 	%r61, %r60, %r8;
	mul.wide.s32 	%rd17, %r61, 4;
	add.s64 	%rd18, %rd1, %rd17;
	ld.global.u32 	%r62, [%rd18];
	add.s32 	%r63, %r60, %r9;
	mul.wide.s32 	%rd19, %r63, 4;
	add.s64 	%rd20, %rd1, %rd19;
	ld.global.u32 	%r64, [%rd20];
	add.s32 	%r65, %r60, %r10;
	mul.wide.s32 	%rd21, %r65, 4;
	add.s64 	%rd22, %rd1, %rd21;
	ld.global.u32 	%r66, [%rd22];
	add.s32 	%r67, %r62, %r57;
	add.s32 	%r68, %r67, %r64;
	add.s32 	%r69, %r68, %r66;
	add.s32 	%r70, %r95, %r8;
	mul.wide.s32 	%rd23, %r70, 4;
	add.s64 	%rd24, %rd1, %rd23;
	ld.global.u32 	%r71, [%rd24];
	sub.s32 	%r96, %r69, %r71;
$L__BB0_7:
	add.s32 	%r17, %r95, %r8;
	mul.wide.s32 	%rd44, %r17, 4;
	add.s64 	%rd45, %rd1, %rd44;
	ld.global.u32 	%r18, [%rd45];
	setp.eq.s32 	%p19, %r18, 0;
	setp.eq.s32 	%p20, %r96, 3;
	and.pred  	%p21, %p19, %p20;
	mov.b32 	%r97, 1;
	@%p21 bra 	$L__BB0_9;
	setp.eq.s32 	%p22, %r18, 1;
	add.s32 	%r92, %r96, -4;
	setp.lt.u32 	%p23, %r92, -2;
	selp.b32 	%r93, 0, %r18, %p23;
	selp.b32 	%r97, %r93, %r18, %p22;
$L__BB0_9:
	add.s64 	%rd47, %rd2, %rd44;
	st.global.u32 	[%rd47], %r97;
	add.s32 	%r95, %r95, %r5;
	setp.lt.s32 	%p24, %r95, %r23;
	@%p24 bra 	$L__BB0_4;
$L__BB0_10:
	add.s32 	%r94, %r94, %r6;
	setp.lt.s32 	%p25, %r94, %r23;
	@%p25 bra 	$L__BB0_2;
$L__BB0_11:
	ret;

}


// ===== COMPILED SASS (sm_100) =====

	.target	sm_100

	.elftype	@"ET_EXEC"


//--------------------- .note.nv.tkinfo           --------------------------
	.section	.note.nv.tkinfo,"",@"SHT_NOTE"
	.sectionflags	@"SHF_NOTE_NV_TKINFO"
	.tkinfo
        /*0018*/ 	.word	0x00000002
        /*0030*/ 	.string	""
        /*0030*/ 	.string	"ptxas"
        /*0030*/ 	.string	"Cuda compilation tools, release 13.0, V13.0.88"
        /*0030*/ 	.string	"Build cuda_13.0.r13.0/compiler.36424714_0"
        /*0030*/ 	.string	"-arch sm_100 -m 64 "



//--------------------- .note.nv.cuinfo           --------------------------
	.section	.note.nv.cuinfo,"",@"SHT_NOTE"
	.sectionflags	@"SHF_NOTE_NV_CUINFO"
        /*0018*/ 	.short	0x0002
        /*001a*/ 	.short	0x0064
        /*001c*/ 	.short	0x0082
	.zero		2


//--------------------- .nv.info                  --------------------------
	.section	.nv.info,"",@"SHT_CUDA_INFO"
	.align	4


	//----- nvinfo : EIATTR_REGCOUNT
	.align		4
        /*0000*/ 	.byte	0x04, 0x2f
        /*0002*/ 	.short	(.L_1 - .L_0)
	.align		4
.L_0:
        /*0004*/ 	.word	index@(_Z6evolvePiiS_)
        /*0008*/ 	.word	0x00000020


	//----- nvinfo : EIATTR_FRAME_SIZE
	.align		4
.L_1:
        /*000c*/ 	.byte	0x04, 0x11
        /*000e*/ 	.short	(.L_3 - .L_2)
	.align		4
.L_2:
        /*0010*/ 	.word	index@(_Z6evolvePiiS_)
        /*0014*/ 	.word	0x00000000


	//----- nvinfo : EIATTR_MIN_STACK_SIZE
	.align		4
.L_3:
        /*0018*/ 	.byte	0x04, 0x12
        /*001a*/ 	.short	(.L_5 - .L_4)
	.align		4
.L_4:
        /*001c*/ 	.word	index@(_Z6evolvePiiS_)
        /*0020*/ 	.word	0x00000000
.L_5:


//--------------------- .nv.compat                --------------------------
	.section	.nv.compat,"",@"SHT_CUDA_COMPAT_INFO"
	.align	4
        /*0000*/ 	.byte	0x02, 0x09, 0x00, 0x00, 0x02, 0x02, 0x01, 0x00, 0x02, 0x05, 0x05, 0x00, 0x03, 0x07, 0x01, 0x01
        /*0010*/ 	.byte	0x02, 0x03, 0x00, 0x00, 0x02, 0x06, 0x01, 0x00, 0x04, 0x0b, 0x08, 0x00, 0x09, 0x00, 0x00, 0x00
        /*0020*/ 	.byte	0x00, 0x00, 0x00, 0x00


//--------------------- .nv.info._Z6evolvePiiS_   --------------------------
	.section	.nv.info._Z6evolvePiiS_,"",@"SHT_CUDA_INFO"
	.sectionflags	@""
	.align	4


	//----- nvinfo : EIATTR_CUDA_API_VERSION
	.align		4
        /*0000*/ 	.byte	0x04, 0x37
        /*0002*/ 	.short	(.L_7 - .L_6)
.L_6:
        /*0004*/ 	.word	0x00000082


	//----- nvinfo : EIATTR_KPARAM_INFO
	.align		4
.L_7:
        /*0008*/ 	.byte	0x04, 0x17
        /*000a*/ 	.short	(.L_9 - .L_8)
.L_8:
        /*000c*/ 	.word	0x00000000
        /*0010*/ 	.short	0x0002
        /*0012*/ 	.short	0x0010
        /*0014*/ 	.byte	0x00, 0xf5, 0x21, 0x00


	//----- nvinfo : EIATTR_KPARAM_INFO
	.align		4
.L_9:
        /*0018*/ 	.byte	0x04, 0x17
        /*001a*/ 	.short	(.L_11 - .L_10)
.L_10:
        /*001c*/ 	.word	0x00000000
        /*0020*/ 	.short	0x0001
        /*0022*/ 	.short	0x0008
        /*0024*/ 	.byte	0x00, 0xf0, 0x11, 0x00


	//----- nvinfo : EIATTR_KPARAM_INFO
	.align		4
.L_11:
        /*0028*/ 	.byte	0x04, 0x17
        /*002a*/ 	.short	(.L_13 - .L_12)
.L_12:
        /*002c*/ 	.word	0x00000000
        /*0030*/ 	.short	0x0000
        /*0032*/ 	.short	0x0000
        /*0034*/ 	.byte	0x00, 0xf5, 0x21, 0x00


	//----- nvinfo : EIATTR_SPARSE_MMA_MASK
	.align		4
.L_13:
        /*0038*/ 	.byte	0x03, 0x50
        /*003a*/ 	.short	0x0000


	//----- nvinfo : EIATTR_MAXREG_COUNT
	.align		4
        /*003c*/ 	.byte	0x03, 0x1b
        /*003e*/ 	.short	0x00ff


	//----- nvinfo : EIATTR_MERCURY_ISA_VERSION
	.align		4
        /*0040*/ 	.byte	0x03, 0x5f
        /*0042*/ 	.short	0x0101


	//----- nvinfo : EIATTR_VRC_CTA_INIT_COUNT
	.align		4
        /*0044*/ 	.byte	0x02, 0x4a
	.zero		1
	.zero		1


	//----- nvinfo : EIATTR_EXIT_INSTR_OFFSETS
	.align		4
        /*0048*/ 	.byte	0x04, 0x1c
        /*004a*/ 	.short	(.L_15 - .L_14)


	//   ....[0]....
.L_14:
        /*004c*/ 	.word	0x00000070


	//   ....[1]....
        /*0050*/ 	.word	0x000009e0


	//----- nvinfo : EIATTR_CRS_STACK_SIZE
	.align		4
.L_15:
        /*0054*/ 	.byte	0x04, 0x1e
        /*0056*/ 	.short	(.L_17 - .L_16)
.L_16:
        /*0058*/ 	.word	0x00000000


	//----- nvinfo : EIATTR_CBANK_PARAM_SIZE
	.align		4
.L_17:
        /*005c*/ 	.byte	0x03, 0x19
        /*005e*/ 	.short	0x0018


	//----- nvinfo : EIATTR_PARAM_CBANK
	.align		4
        /*0060*/ 	.byte	0x04, 0x0a
        /*0062*/ 	.short	(.L_19 - .L_18)
	.align		4
.L_18:
        /*0064*/ 	.word	index@(.nv.constant0._Z6evolvePiiS_)
        /*0068*/ 	.short	0x0380
        /*006a*/ 	.short	0x0018


	//----- nvinfo : EIATTR_SW_WAR
	.align		4
.L_19:
        /*006c*/ 	.byte	0x04, 0x36
        /*006e*/ 	.short	(.L_21 - .L_20)
.L_20:
        /*0070*/ 	.word	0x00000008
.L_21:


//--------------------- .nv.callgraph             --------------------------
	.section	.nv.callgraph,"",@"SHT_CUDA_CALLGRAPH"
	.align	4
	.sectionentsize	8
	.align		4
        /*0000*/ 	.word	0x00000000
	.align		4
        /*0004*/ 	.word	0xffffffff
	.align		4
        /*0008*/ 	.word	0x00000000
	.align		4
        /*000c*/ 	.word	0xfffffffe
	.align		4
        /*0010*/ 	.word	0x00000000
	.align		4
        /*0014*/ 	.word	0xfffffffd
	.align		4
        /*0018*/ 	.word	0x00000000
	.align		4
        /*001c*/ 	.word	0xfffffffc


//--------------------- .text._Z6evolvePiiS_      --------------------------
	.section	.text._Z6evolvePiiS_,"ax",@progbits
	.align	128
        .global         _Z6evolvePiiS_
        .type           _Z6evolvePiiS_,@function
        .size           _Z6evolvePiiS_,(.L_x_8 - _Z6evolvePiiS_)
        .other          _Z6evolvePiiS_,@"STO_CUDA_ENTRY STV_DEFAULT"
_Z6evolvePiiS_:
.text._Z6evolvePiiS_:
[----:B------:R-:W-:Y:S01]  /*0000*/  LDC R1, c[0x0][0x37c] ;  /* 0x0000df00ff017b82 */ /* 0x000fe20000000800 */
[----:B------:R-:W0:Y:S07]  /*0010*/  S2R R0, SR_TID.X ;  /* 0x0000000000007919 */ /* 0x000e2e0000002100 */
[----:B------:R-:W0:Y:S08]  /*0020*/  S2UR UR4, SR_CTAID.X ;  /* 0x00000000000479c3 */ /* 0x000e300000002500 */
[----:B------:R-:W0:Y:S08]  /*0030*/  LDC R5, c[0x0][0x360] ;  /* 0x0000d800ff057b82 */ /* 0x000e300000000800 */
[----:B------:R-:W1:Y:S01]  /*0040*/  LDC R3, c[0x0][0x388] ;  /* 0x0000e200ff037b82 */ /* 0x000e620000000800 */
[----:B0-----:R-:W-:-:S05]  /*0050*/  IMAD R0, R5, UR4, R0 ;  /* 0x0000000405007c24 */ /* 0x001fca000f8e0200 */
[----:B-1----:R-:W-:-:S13]  /*0060*/  ISETP.GE.AND P0, PT, R0, R3, PT ;  /* 0x000000030000720c */ /* 0x002fda0003f06270 */
[----:B------:R-:W-:Y:S05]  /*0070*/  @P0 EXIT ;  /* 0x000000000000094d */ /* 0x000fea0003800000 */
[----:B------:R-:W0:Y:S01]  /*0080*/  S2R R7, SR_TID.Y ;  /* 0x0000000000077919 */ /* 0x000e220000002200 */
[----:B------:R-:W0:Y:S01]  /*0090*/  S2UR UR4, SR_CTAID.Y ;  /* 0x00000000000479c3 */ /* 0x000e220000002600 */
[----:B------:R-:W-:Y:S01]  /*00a0*/  VIADD R3, R3, 0xffffffff ;  /* 0xffffffff03037836 */ /* 0x000fe20000000000 */
[----:B------:R-:W1:Y:S01]  /*00b0*/  LDCU.64 UR8, c[0x0][0x358] ;  /* 0x00006b00ff0877ac */ /* 0x000e620008000a00 */
[----:B------:R-:W2:Y:S05]  /*00c0*/  LDCU UR7, c[0x0][0x388] ;  /* 0x00007100ff0777ac */ /* 0x000eaa0008000800 */
[----:B------:R-:W0:Y:S01]  /*00d0*/  LDC R4, c[0x0][0x364] ;  /* 0x0000d900ff047b82 */ /* 0x000e220000000800 */
[----:B------:R-:W3:Y:S01]  /*00e0*/  LDCU UR5, c[0x0][0x374] ;  /* 0x00006e80ff0577ac */ /* 0x000ee20008000800 */
[----:B------:R-:W4:Y:S01]  /*00f0*/  LDCU UR6, c[0x0][0x370] ;  /* 0x00006e00ff0677ac */ /* 0x000f220008000800 */
[----:B------:R-:W0:Y:S01]  /*0100*/  LDCU.64 UR12, c[0x0][0x380] ;  /* 0x00007000ff0c77ac */ /* 0x000e220008000a00 */
[----:B------:R-:W0:Y:S02]  /*0110*/  LDCU.64 UR10, c[0x0][0x380] ;  /* 0x00007000ff0a77ac */ /* 0x000e240008000a00 */
[----:B0-----:R-:W-:-:S02]  /*0120*/  IMAD R2, R4, UR4, R7 ;  /* 0x0000000404027c24 */ /* 0x001fc4000f8e0207 */
[----:B---3--:R-:W-:Y:S02]  /*0130*/  IMAD R4, R4, UR5, RZ ;  /* 0x0000000504047c24 */ /* 0x008fe4000f8e02ff */
[----:B-12-4-:R-:W-:-:S07]  /*0140*/  IMAD R5, R5, UR6, RZ ;  /* 0x0000000605057c24 */ /* 0x016fce000f8e02ff */
.L_x_6:
[----:B0-----:R-:W0:Y:S01]  /*0150*/  LDCU UR4, c[0x0][0x388] ;  /* 0x00007100ff0477ac */ /* 0x001e220008000800 */
[----:B------:R-:W-:Y:S01]  /*0160*/  BSSY.RECONVERGENT B0, `(.L_x_0) ;  /* 0x0000084000007945 */ /* 0x000fe20003800200 */
[----:B0-----:R-:W-:-:S05]  /*0170*/  IMAD.U32 R7, RZ, RZ, UR4 ;  /* 0x00000004ff077e24 */ /* 0x001fca000f8e00ff */
[----:B------:R-:W-:-:S13]  /*0180*/  ISETP.GE.AND P0, PT, R2, R7, PT ;  /* 0x000000070200720c */ /* 0x000fda0003f06270 */
[----:B------:R-:W-:Y:S05]  /*0190*/  @P0 BRA `(.L_x_1) ;  /* 0x0000000800000947 */ /* 0x000fea0003800000 */
[C---:B------:R-:W-:Y:S01]  /*01a0*/  IMAD R6, R0.reuse, R7, RZ ;  /* 0x0000000700067224 */ /* 0x040fe200078e02ff */
[C---:B------:R-:W-:Y:S01]  /*01b0*/  ISETP.GE.AND P0, PT, R0.reuse, 0x1, PT ;  /* 0x000000010000780c */ /* 0x040fe20003f06270 */
[C---:B------:R-:W-:Y:S01]  /*01c0*/  VIADD R10, R0.reuse, 0x1 ;  /* 0x00000001000a7836 */ /* 0x040fe20000000000 */
[----:B------:R-:W-:Y:S01]  /*01d0*/  ISETP.GE.AND P1, PT, R0, R3, PT ;  /* 0x000000030000720c */ /* 0x000fe20003f26270 */
[----:B------:R-:W-:Y:S01]  /*01e0*/  IMAD.IADD R8, R6, 0x1, -R7 ;  /* 0x0000000106087824 */ /* 0x000fe200078e0a07 */
[----:B------:R-:W-:Y:S01]  /*01f0*/  SEL R24, R0, R7, P0 ;  /* 0x0000000700187207 */ /* 0x000fe20000000000 */
[----:B------:R-:W-:Y:S01]  /*0200*/  IMAD.MOV.U32 R9, RZ, RZ, R2 ;  /* 0x000000ffff097224 */ /* 0x000fe200078e0002 */
[----:B------:R-:W-:Y:S01]  /*0210*/  SEL R10, R10, RZ, !P1 ;  /* 0x000000ff0a0a7207 */ /* 0x000fe20004800000 */
[----:B------:R-:W-:Y:S01]  /*0220*/  IMAD R12, R7, 0x2, R8 ;  /* 0x00000002070c7824 */ /* 0x000fe200078e0208 */
[----:B------:R-:W-:Y:S01]  /*0230*/  SHF.R.S32.HI R11, RZ, 0x1f, R6 ;  /* 0x0000001fff0b7819 */ /* 0x000fe20000011406 */
[----:B------:R-:W-:Y:S01]  /*0240*/  VIADD R24, R24, 0xffffffff ;  /* 0xffffffff18187836 */ /* 0x000fe20000000000 */
[----:B------:R-:W-:-:S02]  /*0250*/  SHF.R.S32.HI R13, RZ, 0x1f, R8 ;  /* 0x0000001fff0d7819 */ /* 0x000fc40000011408 */
[----:B------:R-:W-:-:S07]  /*0260*/  SHF.R.S32.HI R25, RZ, 0x1f, R12 ;  /* 0x0000001fff197819 */ /* 0x000fce000001140c */
.L_x_5:
[C---:B------:R-:W-:Y:S01]  /*0270*/  ISETP.NE.AND P0, PT, R9.reuse, RZ, PT ;  /* 0x000000ff0900720c */ /* 0x040fe20003f05270 */
[----:B------:R-:W-:Y:S01]  /*0280*/  BSSY.RECONVERGENT B1, `(.L_x_2) ;  /* 0x000005e000017945 */ /* 0x000fe20003800200 */
[-C--:B------:R-:W-:Y:S02]  /*0290*/  ISETP.NE.AND P1, PT, R9, R3.reuse, PT ;  /* 0x000000030900720c */ /* 0x080fe40003f25270 */
[C---:B------:R-:W-:Y:S02]  /*02a0*/  ISETP.NE.AND P0, PT, R0.reuse, RZ, P0 ;  /* 0x000000ff0000720c */ /* 0x040fe40000705270 */
[----:B------:R-:W-:-:S04]  /*02b0*/  ISETP.NE.AND P1, PT, R0, R3, P1 ;  /* 0x000000030000720c */ /* 0x000fc80000f25270 */
[----:B------:R-:W-:-:S13]  /*02c0*/  PLOP3.LUT P0, PT, P0, P1, PT, 0x80, 0x8 ;  /* 0x000000000008781c */ /* 0x000fda0000703070 */
[----:B0-----:R-:W-:Y:S05]  /*02d0*/  @!P0 BRA `(.L_x_3) ;  /* 0x0000000000908947 */ /* 0x001fea0003800000 */
[----:B------:R-:W-:Y:S02]  /*02e0*/  SHF.R.S32.HI R14, RZ, 0x1f, R9 ;  /* 0x0000001fff0e7819 */ /* 0x000fe40000011409 */
[-C--:B------:R-:W-:Y:S02]  /*02f0*/  IADD3 R17, P0, PT, R8, R9.reuse, RZ ;  /* 0x0000000908117210 */ /* 0x080fe40007f1e0ff */
[-C--:B------:R-:W-:Y:S02]  /*0300*/  IADD3 R15, P1, PT, R12, R9.reuse, RZ ;  /* 0x000000090c0f7210 */ /* 0x080fe40007f3e0ff */
[----:B------:R-:W-:Y:S01]  /*0310*/  IADD3 R7, P2, PT, R6, R9, RZ ;  /* 0x0000000906077210 */ /* 0x000fe20007f5e0ff */
[--C-:B------:R-:W-:Y:S01]  /*0320*/  IMAD.X R20, R13, 0x1, R14.reuse, P0 ;  /* 0x000000010d147824 */ /* 0x100fe200000e060e */
[----:B------:R-:W-:Y:S02]  /*0330*/  IADD3.X R18, PT, PT, R25, R14, RZ, P1, !PT ;  /* 0x0000000e19127210 */ /* 0x000fe40000ffe4ff */
[----:B------:R-:W-:Y:S01]  /*0340*/  LEA R26, P0, R17, UR10, 0x2 ;  /* 0x0000000a111a7c11 */ /* 0x000fe2000f8010ff */
[----:B------:R-:W-:Y:S01]  /*0350*/  IMAD.X R14, R11, 0x1, R14, P2 ;  /* 0x000000010b0e7824 */ /* 0x000fe200010e060e */
[----:B------:R-:W-:-:S02]  /*0360*/  LEA R16, P1, R15, UR10, 0x2 ;  /* 0x0000000a0f107c11 */ /* 0x000fc4000f8210ff */
[----:B------:R-:W-:Y:S02]  /*0370*/  LEA R22, P2, R7, UR10, 0x2 ;  /* 0x0000000a07167c11 */ /* 0x000fe4000f8410ff */
[----:B------:R-:W-:Y:S02]  /*0380*/  LEA.HI.X R27, R17, UR11, R20, 0x2, P0 ;  /* 0x0000000b111b7c11 */ /* 0x000fe400080f1414 */
[----:B------:R-:W-:Y:S02]  /*0390*/  LEA.HI.X R17, R15, UR11, R18, 0x2, P1 ;  /* 0x0000000b0f117c11 */ /* 0x000fe400088f1412 */
[----:B------:R-:W-:Y:S01]  /*03a0*/  LEA.HI.X R23, R7, UR11, R14, 0x2, P2 ;  /* 0x0000000b07177c11 */ /* 0x000fe200090f140e */
[----:B------:R-:W2:Y:S04]  /*03b0*/  LDG.E R26, desc[UR8][R26.64+-0x4] ;  /* 0xfffffc081a1a7981 */ /* 0x000ea8000c1e1900 */
[----:B------:R-:W2:Y:S04]  /*03c0*/  LDG.E R17, desc[UR8][R16.64+-0x4] ;  /* 0xfffffc0810117981 */ /* 0x000ea8000c1e1900 */
[----:B------:R-:W2:Y:S01]  /*03d0*/  LDG.E R22, desc[UR8][R22.64+-0x4] ;  /* 0xfffffc0816167981 */ /* 0x000ea2000c1e1900 */
[----:B------:R-:W-:-:S02]  /*03e0*/  IMAD.U32 R14, RZ, RZ, UR12 ;  /* 0x0000000cff0e7e24 */ /* 0x000fc4000f8e00ff */
[----:B------:R-:W-:Y:S02]  /*03f0*/  IMAD.U32 R15, RZ, RZ, UR13 ;  /* 0x0000000dff0f7e24 */ /* 0x000fe4000f8e00ff */
[--C-:B------:R-:W-:Y:S02]  /*0400*/  IMAD.IADD R19, R8, 0x1, R9.reuse ;  /* 0x0000000108137824 */ /* 0x100fe400078e0209 */
[----:B------:R-:W-:Y:S02]  /*0410*/  IMAD.IADD R21, R12, 0x1, R9 ;  /* 0x000000010c157824 */ /* 0x000fe400078e0209 */
[----:B------:R-:W-:-:S04]  /*0420*/  IMAD.WIDE R18, R19, 0x4, R14 ;  /* 0x0000000413127825 */ /* 0x000fc800078e020e */
[----:B------:R-:W-:-:S04]  /*0430*/  IMAD.WIDE R20, R21, 0x4, R14 ;  /* 0x0000000415147825 */ /* 0x000fc800078e020e */
[----:B------:R-:W-:Y:S01]  /*0440*/  IMAD.U32 R7, RZ, RZ, UR7 ;  /* 0x00000007ff077e24 */ /* 0x000fe2000f8e00ff */
[----:B------:R-:W3:Y:S04]  /*0450*/  LDG.E R28, desc[UR8][R20.64] ;  /* 0x00000008141c7981 */ /* 0x000ee8000c1e1900 */
[----:B------:R-:W4:Y:S01]  /*0460*/  LDG.E R29, desc[UR8][R20.64+0x4] ;  /* 0x00000408141d7981 */ /* 0x000f22000c1e1900 */
[----:B--2---:R-:W-:Y:S01]  /*0470*/  IADD3 R27, PT, PT, R22, R26, R17 ;  /* 0x0000001a161b7210 */ /* 0x004fe20007ffe011 */
[----:B------:R-:W-:Y:S02]  /*0480*/  IMAD.WIDE R16, R7, 0x4, R18 ;  /* 0x0000000407107825 */ /* 0x000fe400078e0212 */
[----:B------:R-:W3:Y:S04]  /*0490*/  LDG.E R22, desc[UR8][R18.64] ;  /* 0x0000000812167981 */ /* 0x000ee8000c1e1900 */
[----:B------:R-:W2:Y:S04]  /*04a0*/  LDG.E R26, desc[UR8][R18.64+0x4] ;  /* 0x00000408121a7981 */ /* 0x000ea8000c1e1900 */
[----:B------:R-:W2:Y:S04]  /*04b0*/  LDG.E R23, desc[UR8][R16.64] ;  /* 0x0000000810177981 */ /* 0x000ea8000c1e1900 */
[----:B------:R-:W4:Y:S01]  /*04c0*/  LDG.E R16, desc[UR8][R16.64+0x4] ;  /* 0x0000040810107981 */ /* 0x000f22000c1e1900 */
[----:B---3--:R-:W-:-:S04]  /*04d0*/  IADD3 R22, PT, PT, R28, R22, R27 ;  /* 0x000000161c167210 */ /* 0x008fc80007ffe01b */
[----:B--2---:R-:W-:-:S04]  /*04e0*/  IADD3 R22, PT, PT, R26, R22, R23 ;  /* 0x000000161a167210 */ /* 0x004fc80007ffe017 */
[----:B----4-:R-:W-:-:S04]  /*04f0*/  IADD3 R22, PT, PT, R16, R22, R29 ;  /* 0x0000001610167210 */ /* 0x010fc80007ffe01d */
[----:B------:R-:W-:Y:S01]  /*0500*/  IADD3 R26, PT, PT, -R23, R22, RZ ;  /* 0x00000016171a7210 */ /* 0x000fe20007ffe1ff */
[----:B------:R-:W-:Y:S06]  /*0510*/  BRA `(.L_x_4) ;  /* 0x0000000000d07947 */ /* 0x000fec0003800000 */
.L_x_3:
[----:B------:R-:W-:Y:S01]  /*0520*/  IMAD.U32 R7, RZ, RZ, UR7 ;  /* 0x00000007ff077e24 */ /* 0x000fe2000f8e00ff */
[C---:B------:R-:W-:Y:S01]  /*0530*/  ISETP.GE.AND P1, PT, R9.reuse, 0x1, PT ;  /* 0x000000010900780c */ /* 0x040fe20003f26270 */
[C---:B------:R-:W-:Y:S02]  /*0540*/  VIADD R14, R9.reuse, 0xffffffff ;  /* 0xffffffff090e7836 */ /* 0x040fe40000000000 */
[----:B------:R-:W-:Y:S01]  /*0550*/  IMAD.U32 R15, RZ, RZ, UR13 ;  /* 0x0000000dff0f7e24 */ /* 0x000fe2000f8e00ff */
[----:B------:R-:W-:-:S04]  /*0560*/  ISETP.GT.AND P0, PT, R9, R7, PT ;  /* 0x000000070900720c */ /* 0x000fc80003f04270 */
[----:B------:R-:W-:-:S04]  /*0570*/  SEL R14, R14, RZ, !P0 ;  /* 0x000000ff0e0e7207 */ /* 0x000fc80004000000 */
[----:B------:R-:W-:Y:S01]  /*0580*/  SEL R17, R3, R14, !P1 ;  /* 0x0000000e03117207 */ /* 0x000fe20004800000 */
[----:B------:R-:W-:-:S04]  /*0590*/  IMAD.U32 R14, RZ, RZ, UR12 ;  /* 0x0000000cff0e7e24 */ /* 0x000fc8000f8e00ff */
[--C-:B------:R-:W-:Y:S02]  /*05a0*/  IMAD.IADD R21, R6, 0x1, R17.reuse ;  /* 0x0000000106157824 */ /* 0x100fe400078e0211 */
[-CC-:B------:R-:W-:Y:S02]  /*05b0*/  IMAD R19, R24, R7.reuse, R17.reuse ;  /* 0x0000000718137224 */ /* 0x180fe400078e0211 */
[----:B------:R-:W-:Y:S02]  /*05c0*/  IMAD R17, R10, R7, R17 ;  /* 0x000000070a117224 */ /* 0x000fe400078e0211 */
[----:B------:R-:W-:-:S04]  /*05d0*/  IMAD.WIDE R20, R21, 0x4, R14 ;  /* 0x0000000415147825 */ /* 0x000fc800078e020e */
[--C-:B------:R-:W-:Y:S02]  /*05e0*/  IMAD.WIDE R18, R19, 0x4, R14.reuse ;  /* 0x0000000413127825 */ /* 0x100fe400078e020e */
[----:B------:R-:W2:Y:S02]  /*05f0*/  LDG.E R20, desc[UR8][R20.64] ;  /* 0x0000000814147981 */ /* 0x000ea4000c1e1900 */
[----:B------:R-:W-:Y:S02]  /*0600*/  IMAD.WIDE R16, R17, 0x4, R14 ;  /* 0x0000000411107825 */ /* 0x000fe400078e020e */
[----:B------:R-:W2:Y:S04]  /*0610*/  LDG.E R19, desc[UR8][R18.64] ;  /* 0x0000000812137981 */ /* 0x000ea8000c1e1900 */
[----:B------:R0:W2:Y:S01]  /*0620*/  LDG.E R16, desc[UR8][R16.64] ;  /* 0x0000000810107981 */ /* 0x0000a2000c1e1900 */
[----:B------:R-:W-:-:S02]  /*0630*/  ISETP.GE.AND P1, PT, R9, R7, PT ;  /* 0x000000070900720c */ /* 0x000fc40003f26270 */
[C---:B------:R-:W-:Y:S02]  /*0640*/  IADD3 R26, PT, PT, R9.reuse, 0x1, RZ ;  /* 0x00000001091a7810 */ /* 0x040fe40007ffe0ff */
[C---:B------:R-:W-:Y:S02]  /*0650*/  ISETP.GE.AND P0, PT, R9.reuse, RZ, PT ;  /* 0x000000ff0900720c */ /* 0x040fe40003f06270 */
[----:B------:R-:W-:Y:S02]  /*0660*/  SEL R22, R9, RZ, !P1 ;  /* 0x000000ff09167207 */ /* 0x000fe40004800000 */
[----:B------:R-:W-:Y:S02]  /*0670*/  ISETP.GE.AND P1, PT, R26, R7, PT ;  /* 0x000000071a00720c */ /* 0x000fe40003f26270 */
[----:B------:R-:W-:Y:S02]  /*0680*/  SEL R23, R3, R22, !P0 ;  /* 0x0000001603177207 */ /* 0x000fe40004000000 */
[----:B------:R-:W-:-:S02]  /*0690*/  ISETP.GE.AND P0, PT, R9, -0x1, PT ;  /* 0xffffffff0900780c */ /* 0x000fc40003f06270 */
[----:B------:R-:W-:Y:S01]  /*06a0*/  SEL R22, R26, RZ, !P1 ;  /* 0x000000ff1a167207 */ /* 0x000fe20004800000 */
[--C-:B------:R-:W-:Y:S02]  /*06b0*/  IMAD.IADD R27, R6, 0x1, R23.reuse ;  /* 0x00000001061b7824 */ /* 0x100fe400078e0217 */
[-CC-:B0-----:R-:W-:Y:S01]  /*06c0*/  IMAD R17, R24, R7.reuse, R23.reuse ;  /* 0x0000000718117224 */ /* 0x181fe200078e0217 */
[----:B------:R-:W-:Y:S01]  /*06d0*/  SEL R21, R3, R22, !P0 ;  /* 0x0000001603157207 */ /* 0x000fe20004000000 */
[----:B------:R-:W-:Y:S02]  /*06e0*/  IMAD R29, R10, R7, R23 ;  /* 0x000000070a1d7224 */ /* 0x000fe400078e0217 */
[----:B------:R-:W-:-:S05]  /*06f0*/  IMAD.WIDE R22, R17, 0x4, R14 ;  /* 0x0000000411167825 */ /* 0x000fca00078e020e */
[----:B------:R0:W3:Y:S02]  /*0700*/  LDG.E R28, desc[UR8][R22.64] ;  /* 0x00000008161c7981 */ /* 0x0000e4000c1e1900 */
[----:B0-----:R-:W-:-:S04]  /*0710*/  IMAD.IADD R23, R6, 0x1, R9 ;  /* 0x0000000106177824 */ /* 0x001fc800078e0209 */
[----:B------:R-:W-:-:S06]  /*0720*/  IMAD.WIDE R22, R23, 0x4, R14 ;  /* 0x0000000417167825 */ /* 0x000fcc00078e020e */
[----:B------:R-:W4:Y:S01]  /*0730*/  LDG.E R23, desc[UR8][R22.64] ;  /* 0x0000000816177981 */ /* 0x000f22000c1e1900 */
[----:B--2---:R-:W-:Y:S01]  /*0740*/  IADD3 R26, PT, PT, R16, R20, R19 ;  /* 0x00000014101a7210 */ /* 0x004fe20007ffe013 */
[----:B------:R-:W-:-:S04]  /*0750*/  IMAD.WIDE R18, R27, 0x4, R14 ;  /* 0x000000041b127825 */ /* 0x000fc800078e020e */
[----:B------:R-:W-:Y:S01]  /*0760*/  IMAD.WIDE R16, R29, 0x4, R14 ;  /* 0x000000041d107825 */ /* 0x000fe200078e020e */
[----:B------:R0:W3:Y:S03]  /*0770*/  LDG.E R27, desc[UR8][R18.64] ;  /* 0x00000008121b7981 */ /* 0x0000e6000c1e1900 */
[--C-:B------:R-:W-:Y:S01]  /*0780*/  IMAD.IADD R20, R6, 0x1, R21.reuse ;  /* 0x0000000106147824 */ /* 0x100fe200078e0215 */
[----:B------:R1:W2:Y:S01]  /*0790*/  LDG.E R29, desc[UR8][R16.64] ;  /* 0x00000008101d7981 */ /* 0x0002a2000c1e1900 */
[-CC-:B0-----:R-:W-:Y:S02]  /*07a0*/  IMAD R19, R24, R7.reuse, R21.reuse ;  /* 0x0000000718137224 */ /* 0x181fe400078e0215 */
[----:B------:R-:W-:Y:S02]  /*07b0*/  IMAD R21, R10, R7, R21 ;  /* 0x000000070a157224 */ /* 0x000fe400078e0215 */
[----:B-1----:R-:W-:-:S04]  /*07c0*/  IMAD.WIDE R16, R20, 0x4, R14 ;  /* 0x0000000414107825 */ /* 0x002fc800078e020e */
[--C-:B------:R-:W-:Y:S02]  /*07d0*/  IMAD.WIDE R18, R19, 0x4, R14.reuse ;  /* 0x0000000413127825 */ /* 0x100fe400078e020e */
[----:B------:R-:W2:Y:S02]  /*07e0*/  LDG.E R16, desc[UR8][R16.64] ;  /* 0x0000000810107981 */ /* 0x000ea4000c1e1900 */
[----:B------:R-:W-:Y:S02]  /*07f0*/  IMAD.WIDE R20, R21, 0x4, R14 ;  /* 0x0000000415147825 */ /* 0x000fe400078e020e */
[----:B------:R-:W5:Y:S04]  /*0800*/  LDG.E R18, desc[UR8][R18.64] ;  /* 0x0000000812127981 */ /* 0x000f68000c1e1900 */
[----:B------:R-:W5:Y:S01]  /*0810*/  LDG.E R21, desc[UR8][R20.64] ;  /* 0x0000000814157981 */ /* 0x000f62000c1e1900 */
[----:B---3--:R-:W-:-:S04]  /*0820*/  IADD3 R26, PT, PT, R28, R27, R26 ;  /* 0x0000001b1c1a7210 */ /* 0x008fc80007ffe01a */
[----:B--2---:R-:W-:-:S04]  /*0830*/  IADD3 R26, PT, PT, R16, R26, R29 ;  /* 0x0000001a101a7210 */ /* 0x004fc80007ffe01d */
[----:B-----5:R-:W-:-:S05]  /*0840*/  IADD3 R26, PT, PT, R21, R26, R18 ;  /* 0x0000001a151a7210 */ /* 0x020fca0007ffe012 */
[----:B----4-:R-:W-:-:S07]  /*0850*/  IMAD.IADD R26, R26, 0x1, -R23 ;  /* 0x000000011a1a7824 */ /* 0x010fce00078e0a17 */
.L_x_4:
[----:B------:R-:W-:Y:S05]  /*0860*/  BSYNC.RECONVERGENT B1 ;  /* 0x0000000000017941 */ /* 0x000fea0003800200 */
.L_x_2:
[----:B------:R-:W-:-:S04]  /*0870*/  IMAD.IADD R21, R6, 0x1, R9 ;  /* 0x0000000106157824 */ /* 0x000fc800078e0209 */
[C---:B------:R-:W-:Y:S01]  /*0880*/  IMAD.WIDE R16, R21.reuse, 0x4, R14 ;  /* 0x0000000415107825 */ /* 0x040fe200078e020e */
[----:B------:R-:W-:Y:S01]  /*0890*/  ISETP.NE.AND P1, PT, R26, 0x3, PT ;  /* 0x000000031a00780c */ /* 0x000fe20003f25270 */
[----:B------:R-:W0:Y:S03]  /*08a0*/  LDC.64 R14, c[0x0][0x390] ;  /* 0x0000e400ff0e7b82 */ /* 0x000e260000000a00 */
[----:B------:R-:W2:Y:S01]  /*08b0*/  LDG.E R18, desc[UR8][R16.64] ;  /* 0x0000000810127981 */ /* 0x000ea2000c1e1900 */
[----:B------:R-:W-:Y:S01]  /*08c0*/  PLOP3.LUT P0, PT, PT, PT, PT, 0x80, 0x8 ;  /* 0x000000000008781c */ /* 0x000fe20003f0f070 */
[----:B------:R-:W-:Y:S02]  /*08d0*/  IMAD.MOV.U32 R19, RZ, RZ, 0x1 ;  /* 0x00000001ff137424 */ /* 0x000fe400078e00ff */
[----:B------:R-:W-:Y:S02]  /*08e0*/  IMAD.IADD R9, R4, 0x1, R9 ;  /* 0x0000000104097824 */ /* 0x000fe400078e0209 */
[----:B0-----:R-:W-:Y:S01]  /*08f0*/  IMAD.WIDE R14, R21, 0x4, R14 ;  /* 0x00000004150e7825 */ /* 0x001fe200078e020e */
[----:B--2---:R-:W-:-:S13]  /*0900*/  ISETP.EQ.AND P1, PT, R18, RZ, !P1 ;  /* 0x000000ff1200720c */ /* 0x004fda0004f22270 */
[----:B------:R-:W-:Y:S02]  /*0910*/  @!P1 ISETP.NE.AND P2, PT, R18, 0x1, PT ;  /* 0x000000011200980c */ /* 0x000fe40003f45270 */
[----:B------:R-:W-:Y:S02]  /*0920*/  @!P1 IADD3 R26, PT, PT, R26, -0x4, RZ ;  /* 0xfffffffc1a1a9810 */ /* 0x000fe40007ffe0ff */
[----:B------:R-:W-:Y:S02]  /*0930*/  @!P1 PLOP3.LUT P0, PT, P2, PT, PT, 0x80, 0x8 ;  /* 0x000000000008981c */ /* 0x000fe4000170f070 */
[----:B------:R-:W-:-:S11]  /*0940*/  @!P1 ISETP.GE.U32.AND P2, PT, R26, -0x2, PT ;  /* 0xfffffffe1a00980c */ /* 0x000fd60003f46070 */
[----:B------:R-:W-:Y:S02]  /*0950*/  @!P0 SEL R18, R18, RZ, P2 ;  /* 0x000000ff12128207 */ /* 0x000fe40001000000 */
[----:B------:R-:W-:-:S03]  /*0960*/  ISETP.GE.AND P0, PT, R9, R7, PT ;  /* 0x000000070900720c */ /* 0x000fc60003f06270 */
[----:B------:R-:W-:-:S05]  /*0970*/  @!P1 IMAD.MOV.U32 R19, RZ, RZ, R18 ;  /* 0x000000ffff139224 */ /* 0x000fca00078e0012 */
[----:B------:R0:W-:Y:S05]  /*0980*/  STG.E desc[UR8][R14.64], R19 ;  /* 0x000000130e007986 */ /* 0x0001ea000c101908 */
[----:B------:R-:W-:Y:S05]  /*0990*/  @!P0 BRA `(.L_x_5) ;  /* 0xfffffff800348947 */ /* 0x000fea000383ffff */
.L_x_1:
[----:B------:R-:W-:Y:S05]  /*09a0*/  BSYNC.RECONVERGENT B0 ;  /* 0x0000000000007941 */ /* 0x000fea0003800200 */
.L_x_0:
[----:B------:R-:W-:-:S05]  /*09b0*/  IMAD.IADD R0, R5, 0x1, R0 ;  /* 0x0000000105007824 */ /* 0x000fca00078e0200 */
[----:B------:R-:W-:-:S13]  /*09c0*/  ISETP.GE.AND P0, PT, R0, R7, PT ;  /* 0x000000070000720c */ /* 0x000fda0003f06270 */
[----:B------:R-:W-:Y:S05]  /*09d0*/  @!P0 BRA `(.L_x_6) ;  /* 0xfffffff400dc8947 */ /* 0x000fea000383ffff */
[----:B------:R-:W-:Y:S05]  /*09e0*/  EXIT ;  /* 0x000000000000794d */ /* 0x000fea0003800000 */
.L_x_7:
[----:B------:R-:W-:-:S00]  /*09f0*/  BRA `(.L_x_7) ;  /* 0xfffffffc00fc7947 */ /* 0x000fc0000383ffff */
[----:B------:R-:W-:-:S00]  /*0a00*/  NOP ;  /* 0x0000000000007918 */ /* 0x000fc00000000000 */
[----:B------:R-:W-:-:S00]  /*0a10*/  NOP ;  /* 0x0000000000007918 */ /* 0x000fc00000000000 */
[----:B------:R-:W-:-:S00]  /*0a20*/  NOP ;  /* 0x0000000000007918 */ /* 0x000fc00000000000 */
[----:B------:R-:W-:-:S00]  /*0a30*/  NOP ;  /* 0x0000000000007918 */ /* 0x000fc00000000000 */
[----:B------:R-:W-:-:S00]  /*0a40*/  NOP ;  /* 0x0000000000007918 */ /* 0x000fc00000000000 */
[----:B------:R-:W-:-:S00]  /*0a50*/  NOP ;  /* 0x0000000000007918 */ /* 0x000fc00000000000 */
[----:B------:R-:W-:-:S00]  /*0a60*/  NOP ;  /* 0x0000000000007918 */ /* 0x000fc00000000000 */
[----:B------:R-:W-:-:S00]  /*0a70*/  NOP ;  /* 0x0000000000007918 */ /* 0x000fc00000000000 */
.L_x_8:


//--------------------- .nv.shared.reserved.0     --------------------------
	.section	.nv.shared.reserved.0,"aw",@nobits
	.weak		__nv_reservedSMEM_offset_0_alias
	.size		__nv_reservedSMEM_offset_0_alias, 0, 64
	.other		__nv_reservedSMEM_offset_0_alias,@"STO_CUDA_RESERVED_SHARED STV_DEFAULT"
__nv_reservedSMEM_offset_0_alias:
	.zero		0
	.zero		64


//--------------------- .nv.constant0._Z6evolvePiiS_ --------------------------
	.section	.nv.constant0._Z6evolvePiiS_,"a",@progbits
	.sectionflags	@""
	.align	4
.nv.constant0._Z6evolvePiiS_:
	.zero		920


//--------------------- SYMBOLS --------------------------

	.type		.nv.reservedSmem.offset0,@object
	.size		.nv.reservedSmem.offset0,0x4
